	.headerflags	@"EF_CUDA_TEXMODE_UNIFIED EF_CUDA_64BIT_ADDRESS EF_CUDA_ACCELERATORS EF_CUDA_SM90 EF_CUDA_VIRTUAL_SM(EF_CUDA_SM90)"
	.elftype	@"ET_EXEC"


//--------------------- .nv.info                  --------------------------
	.section	.nv.info,"",@"SHT_CUDA_INFO"
	.align	4


	//----- nvinfo : EIATTR_REGCOUNT
	.align		4
        /*0000*/ 	.byte	0x04, 0x2f
        /*0002*/ 	.short	(.L_3 - .L_2)
	.align		4
.L_2:
        /*0004*/ 	.word	index@(triton_poi_fused__native_batch_norm_legit_no_training_add_13)
        /*0008*/ 	.word	0x00000039


	//----- nvinfo : EIATTR_MIN_STACK_SIZE
	.align		4
.L_3:
        /*000c*/ 	.byte	0x04, 0x12
        /*000e*/ 	.short	(.L_5 - .L_4)
	.align		4
.L_4:
        /*0010*/ 	.word	index@(triton_poi_fused__native_batch_norm_legit_no_training_add_13)
        /*0014*/ 	.word	0x00000000


	//----- nvinfo : EIATTR_FRAME_SIZE
	.align		4
.L_5:
        /*0018*/ 	.byte	0x04, 0x11
        /*001a*/ 	.short	(.L_7 - .L_6)
	.align		4
.L_6:
        /*001c*/ 	.word	index@(triton_poi_fused__native_batch_norm_legit_no_training_add_13)
        /*0020*/ 	.word	0x00000000


	//----- nvinfo : EIATTR_MIN_STACK_SIZE
	.align		4
.L_7:
        /*0024*/ 	.byte	0x04, 0x12
        /*0026*/ 	.short	(.L_9 - .L_8)
	.align		4
.L_8:
        /*0028*/ 	.word	index@(triton_poi_fused__native_batch_norm_legit_no_training_add_13)
        /*002c*/ 	.word	0x00000000
.L_9:


//--------------------- .nv.info.triton_poi_fused__native_batch_norm_legit_no_training_add_13 --------------------------
	.section	.nv.info.triton_poi_fused__native_batch_norm_legit_no_training_add_13,"",@"SHT_CUDA_INFO"
	.sectionflags	@""
	.align	4


	//----- nvinfo : EIATTR_CUDA_API_VERSION
	.align		4
        /*0000*/ 	.byte	0x04, 0x37
        /*0002*/ 	.short	(.L_11 - .L_10)
.L_10:
        /*0004*/ 	.word	0x0000007c


	//----- nvinfo : EIATTR_KPARAM_INFO
	.align		4
.L_11:
        /*0008*/ 	.byte	0x04, 0x17
        /*000a*/ 	.short	(.L_13 - .L_12)
.L_12:
        /*000c*/ 	.word	0x00000000
        /*0010*/ 	.short	0x0008
        /*0012*/ 	.short	0x003c
        /*0014*/ 	.byte	0x00, 0xf0, 0x11, 0x00


	//----- nvinfo : EIATTR_KPARAM_INFO
	.align		4
.L_13:
        /*0018*/ 	.byte	0x04, 0x17
        /*001a*/ 	.short	(.L_15 - .L_14)
.L_14:
        /*001c*/ 	.word	0x00000000
        /*0020*/ 	.short	0x0007
        /*0022*/ 	.short	0x0038
        /*0024*/ 	.byte	0x00, 0xf0, 0x11, 0x00


	//----- nvinfo : EIATTR_KPARAM_INFO
	.align		4
.L_15:
        /*0028*/ 	.byte	0x04, 0x17
        /*002a*/ 	.short	(.L_17 - .L_16)
.L_16:
        /*002c*/ 	.word	0x00000000
        /*0030*/ 	.short	0x0006
        /*0032*/ 	.short	0x0030
        /*0034*/ 	.byte	0x00, 0xf4, 0x21, 0x00


	//----- nvinfo : EIATTR_KPARAM_INFO
	.align		4
.L_17:
        /*0038*/ 	.byte	0x04, 0x17
        /*003a*/ 	.short	(.L_19 - .L_18)
.L_18:
        /*003c*/ 	.word	0x00000000
        /*0040*/ 	.short	0x0005
        /*0042*/ 	.short	0x0028
        /*0044*/ 	.byte	0x00, 0xf4, 0x21, 0x00


	//----- nvinfo : EIATTR_KPARAM_INFO
	.align		4
.L_19:
        /*0048*/ 	.byte	0x04, 0x17
        /*004a*/ 	.short	(.L_21 - .L_20)
.L_20:
        /*004c*/ 	.word	0x00000000
        /*0050*/ 	.short	0x0004
        /*0052*/ 	.short	0x0020
        /*0054*/ 	.byte	0x00, 0xf4, 0x21, 0x00


	//----- nvinfo : EIATTR_KPARAM_INFO
	.align		4
.L_21:
        /*0058*/ 	.byte	0x04, 0x17
        /*005a*/ 	.short	(.L_23 - .L_22)
.L_22:
        /*005c*/ 	.word	0x00000000
        /*0060*/ 	.short	0x0003
        /*0062*/ 	.short	0x0018
        /*0064*/ 	.byte	0x00, 0xf4, 0x21, 0x00


	//----- nvinfo : EIATTR_KPARAM_INFO
	.align		4
.L_23:
        /*0068*/ 	.byte	0x04, 0x17
        /*006a*/ 	.short	(.L_25 - .L_24)
.L_24:
        /*006c*/ 	.word	0x00000000
        /*0070*/ 	.short	0x0002
        /*0072*/ 	.short	0x0010
        /*0074*/ 	.byte	0x00, 0xf4, 0x21, 0x00


	//----- nvinfo : EIATTR_KPARAM_INFO
	.align		4
.L_25:
        /*0078*/ 	.byte	0x04, 0x17
        /*007a*/ 	.short	(.L_27 - .L_26)
.L_26:
        /*007c*/ 	.word	0x00000000
        /*0080*/ 	.short	0x0001
        /*0082*/ 	.short	0x0008
        /*0084*/ 	.byte	0x00, 0xf4, 0x21, 0x00


	//----- nvinfo : EIATTR_KPARAM_INFO
	.align		4
.L_27:
        /*0088*/ 	.byte	0x04, 0x17
        /*008a*/ 	.short	(.L_29 - .L_28)
.L_28:
        /*008c*/ 	.word	0x00000000
        /*0090*/ 	.short	0x0000
        /*0092*/ 	.short	0x0000
        /*0094*/ 	.byte	0x00, 0xf4, 0x21, 0x00


	//----- nvinfo : EIATTR_SPARSE_MMA_MASK
	.align		4
.L_29:
        /*0098*/ 	.byte	0x03, 0x50
        /*009a*/ 	.short	0x0000


	//----- nvinfo : EIATTR_MAXREG_COUNT
	.align		4
        /*009c*/ 	.byte	0x03, 0x1b
        /*009e*/ 	.short	0x00ff


	//----- nvinfo : EIATTR_EXIT_INSTR_OFFSETS
	.align		4
        /*00a0*/ 	.byte	0x04, 0x1c
        /*00a2*/ 	.short	(.L_31 - .L_30)


	//   ....[0]....
.L_30:
        /*00a4*/ 	.word	0x00001930


	//   ....[1]....
        /*00a8*/ 	.word	0x000019e0


	//----- nvinfo : EIATTR_REQNTID
	.align		4
.L_31:
        /*00ac*/ 	.byte	0x04, 0x10
        /*00ae*/ 	.short	(.L_33 - .L_32)
.L_32:
        /*00b0*/ 	.word	0x00000100
        /*00b4*/ 	.word	0x00000001
        /*00b8*/ 	.word	0x00000001


	//----- nvinfo : EIATTR_CBANK_PARAM_SIZE
	.align		4
.L_33:
        /*00bc*/ 	.byte	0x03, 0x19
        /*00be*/ 	.short	0x0040


	//----- nvinfo : EIATTR_PARAM_CBANK
	.align		4
        /*00c0*/ 	.byte	0x04, 0x0a
        /*00c2*/ 	.short	(.L_35 - .L_34)
	.align		4
.L_34:
        /*00c4*/ 	.word	index@(.nv.constant0.triton_poi_fused__native_batch_norm_legit_no_training_add_13)
        /*00c8*/ 	.short	0x0210
        /*00ca*/ 	.short	0x0040


	//----- nvinfo : EIATTR_SW_WAR
	.align		4
.L_35:
        /*00cc*/ 	.byte	0x04, 0x36
        /*00ce*/ 	.short	(.L_37 - .L_36)
.L_36:
        /*00d0*/ 	.word	0x00000008
.L_37:


//--------------------- .nv.callgraph             --------------------------
	.section	.nv.callgraph,"",@"SHT_CUDA_CALLGRAPH"
	.align	4
	.sectionentsize	8
	.align		4
        /*0000*/ 	.word	0x00000000
	.align		4
        /*0004*/ 	.word	0xffffffff
	.align		4
        /*0008*/ 	.word	0x00000000
	.align		4
        /*000c*/ 	.word	0xfffffffe
	.align		4
        /*0010*/ 	.word	0x00000000
	.align		4
        /*0014*/ 	.word	0xfffffffd
	.align		4
        /*0018*/ 	.word	0x00000000
	.align		4
        /*001c*/ 	.word	0xfffffffc


//--------------------- .nv.constant4             --------------------------
	.section	.nv.constant4,"a",@progbits
	.align	8
	.align		8
.nv.constant4:
        /*0000*/ 	.dword	_$_str
	.align		8
        /*0008*/ 	.dword	_$_str_$_2


//--------------------- .text.triton_poi_fused__native_batch_norm_legit_no_training_add_13 --------------------------
	.section	.text.triton_poi_fused__native_batch_norm_legit_no_training_add_13,"ax",@progbits
	.sectionflags	@"SHF_BARRIERS=1"
	.align	128
        .global         triton_poi_fused__native_batch_norm_legit_no_training_add_13
        .type           triton_poi_fused__native_batch_norm_legit_no_training_add_13,@function
        .size           triton_poi_fused__native_batch_norm_legit_no_training_add_13,(.L_x_1 - triton_poi_fused__native_batch_norm_legit_no_training_add_13)
        .other          triton_poi_fused__native_batch_norm_legit_no_training_add_13,@"STO_CUDA_ENTRY STV_DEFAULT"
triton_poi_fused__native_batch_norm_legit_no_training_add_13:
.text.triton_poi_fused__native_batch_norm_legit_no_training_add_13:
[----:B------:R-:W0:Y:S01]  /*0000*/  LDC R1, c[0x0][0x28] ;  /* 0x00000a00ff017b82 */ /* 0x000e220000000800 */
[----:B------:R-:W1:Y:S07]  /*0010*/  S2R R40, SR_TID.X ;  /* 0x0000000000287919 */ /* 0x000e6e0000002100 */
[----:B------:R-:W2:Y:S01]  /*0020*/  LDC.64 R38, c[0x0][0x210] ;  /* 0x00008400ff267b82 */ /* 0x000ea20000000a00 */
[----:B------:R-:W-:Y:S02]  /*0030*/  CS2R R4, SRZ ;  /* 0x0000000000047805 */ /* 0x000fe4000001ff00 */
[----:B------:R-:W-:Y:S01]  /*0040*/  CS2R R6, SRZ ;  /* 0x0000000000067805 */ /* 0x000fe2000001ff00 */
[----:B------:R-:W3:Y:S01]  /*0050*/  S2R R3, SR_CTAID.X ;  /* 0x0000000000037919 */ /* 0x000ee20000002500 */
[----:B------:R-:W-:-:S02]  /*0060*/  CS2R R8, SRZ ;  /* 0x0000000000087805 */ /* 0x000fc4000001ff00 */
[----:B------:R-:W-:Y:S02]  /*0070*/  CS2R R12, SRZ ;  /* 0x00000000000c7805 */ /* 0x000fe4000001ff00 */
[----:B------:R-:W-:Y:S01]  /*0080*/  CS2R R14, SRZ ;  /* 0x00000000000e7805 */ /* 0x000fe2000001ff00 */
[----:B------:R-:W4:Y:S01]  /*0090*/  S2R R0, SR_CTAID.Y ;  /* 0x0000000000007919 */ /* 0x000f220000002600 */
[----:B------:R-:W5:Y:S01]  /*00a0*/  LDC.64 R46, c[0x0][0x218] ;  /* 0x00008600ff2e7b82 */ /* 0x000f620000000a00 */
[----:B------:R-:W-:-:S07]  /*00b0*/  ULDC.64 UR6, c[0x0][0x208] ;  /* 0x0000820000067ab9 */ /* 0x000fce0000000a00 */
[----:B------:R-:W5:Y:S01]  /*00c0*/  LDC.64 R42, c[0x0][0x220] ;  /* 0x00008800ff2a7b82 */ /* 0x000f620000000a00 */
[----:B-1----:R-:W-:Y:S02]  /*00d0*/  SHF.R.U32.HI R11, RZ, 0x2, R40 ;  /* 0x00000002ff0b7819 */ /* 0x002fe40000011628 */
[----:B------:R-:W-:Y:S02]  /*00e0*/  SHF.L.U32 R2, R40, 0x2, RZ ;  /* 0x0000000228027819 */ /* 0x000fe400000006ff */
[----:B---3--:R-:W-:Y:S02]  /*00f0*/  SHF.L.U32 R3, R3, 0x4, RZ ;  /* 0x0000000403037819 */ /* 0x008fe400000006ff */
[----:B------:R-:W-:Y:S02]  /*0100*/  SGXT.U32 R11, R11, 0x6 ;  /* 0x000000060b0b781a */ /* 0x000fe40000000000 */
[----:B------:R-:W-:Y:S02]  /*0110*/  LOP3.LUT R2, R3, 0xc, R2, 0xf8, !PT ;  /* 0x0000000c03027812 */ /* 0x000fe400078ef802 */
[----:B----4-:R-:W-:-:S02]  /*0120*/  PRMT R17, R11, 0x6540, R0 ;  /* 0x000065400b117816 */ /* 0x010fc40000000000 */
[----:B------:R-:W-:Y:S02]  /*0130*/  CS2R R10, SRZ ;  /* 0x00000000000a7805 */ /* 0x000fe4000001ff00 */
[----:B------:R-:W-:Y:S02]  /*0140*/  ISETP.GE.AND P0, PT, R2, 0x20, PT ;  /* 0x000000200200780c */ /* 0x000fe40003f06270 */
[C---:B------:R-:W-:Y:S02]  /*0150*/  LOP3.LUT R37, R17.reuse, 0x40, RZ, 0xfc, !PT ;  /* 0x0000004011257812 */ /* 0x040fe400078efcff */
[C---:B------:R-:W-:Y:S02]  /*0160*/  LOP3.LUT R45, R17.reuse, 0x80, RZ, 0xfc, !PT ;  /* 0x00000080112d7812 */ /* 0x040fe400078efcff */
[----:B------:R-:W-:Y:S02]  /*0170*/  ISETP.LT.AND P1, PT, R17, 0xc4, !P0 ;  /* 0x000000c41100780c */ /* 0x000fe40004721270 */
[----:B------:R-:W-:-:S02]  /*0180*/  ISETP.LT.AND P2, PT, R37, 0xc4, !P0 ;  /* 0x000000c42500780c */ /* 0x000fc40004741270 */
[----:B------:R-:W-:Y:S02]  /*0190*/  ISETP.LT.AND P3, PT, R45, 0xc4, !P0 ;  /* 0x000000c42d00780c */ /* 0x000fe40004761270 */
[-C--:B------:R-:W-:Y:S02]  /*01a0*/  LEA R35, R17, R2.reuse, 0x5 ;  /* 0x0000000211237211 */ /* 0x080fe400078e28ff */
[-C--:B------:R-:W-:Y:S02]  /*01b0*/  LEA R37, R37, R2.reuse, 0x5 ;  /* 0x0000000225257211 */ /* 0x080fe400078e28ff */
[----:B------:R-:W-:Y:S01]  /*01c0*/  LEA R45, R45, R2, 0x5 ;  /* 0x000000022d2d7211 */ /* 0x000fe200078e28ff */
[----:B--2---:R-:W-:Y:S01]  /*01d0*/  IMAD.WIDE R20, R35, 0x4, R38 ;  /* 0x0000000423147825 */ /* 0x004fe200078e0226 */
[----:B------:R-:W-:-:S03]  /*01e0*/  LOP3.LUT R33, R17, 0xc0, RZ, 0xfc, !PT ;  /* 0x000000c011217812 */ /* 0x000fc600078efcff */
[--C-:B------:R-:W-:Y:S01]  /*01f0*/  IMAD.WIDE R22, R37, 0x4, R38.reuse ;  /* 0x0000000425167825 */ /* 0x100fe200078e0226 */
[----:B------:R-:W-:Y:S01]  /*0200*/  ISETP.LT.AND P4, PT, R33, 0xc4, !P0 ;  /* 0x000000c42100780c */ /* 0x000fe20004781270 */
[----:B------:R1:W2:Y:S02]  /*0210*/  @P1 LDG.E.EL.128 R4, desc[UR6][R20.64] ;  /* 0x0000000614041981 */ /* 0x0002a4000c2e1d00 */
[--C-:B------:R-:W-:Y:S01]  /*0220*/  IMAD.WIDE R26, R45, 0x4, R38.reuse ;  /* 0x000000042d1a7825 */ /* 0x100fe200078e0226 */
[----:B------:R-:W-:Y:S01]  /*0230*/  LEA R33, R33, R2, 0x5 ;  /* 0x0000000221217211 */ /* 0x000fe200078e28ff */
[----:B------:R3:W4:Y:S01]  /*0240*/  @P2 LDG.E.EL.128 R8, desc[UR6][R22.64] ;  /* 0x0000000616082981 */ /* 0x000722000c2e1d00 */
[----:B------:R-:W-:Y:S02]  /*0250*/  CS2R R16, SRZ ;  /* 0x0000000000107805 */ /* 0x000fe4000001ff00 */
[----:B------:R-:W-:Y:S02]  /*0260*/  CS2R R18, SRZ ;  /* 0x0000000000127805 */ /* 0x000fe4000001ff00 */
[----:B------:R-:W-:Y:S01]  /*0270*/  CS2R R24, SRZ ;  /* 0x0000000000187805 */ /* 0x000fe2000001ff00 */
[----:B------:R3:W2:Y:S01]  /*0280*/  @P3 LDG.E.EL.128 R12, desc[UR6][R26.64] ;  /* 0x000000061a0c3981 */ /* 0x0006a2000c2e1d00 */
[----:B------:R-:W-:Y:S01]  /*0290*/  IMAD.WIDE R38, R33, 0x4, R38 ;  /* 0x0000000421267825 */ /* 0x000fe200078e0226 */
[----:B-1----:R-:W-:-:S03]  /*02a0*/  CS2R R20, SRZ ;  /* 0x0000000000147805 */ /* 0x002fc6000001ff00 */
[----:B-----5:R-:W-:Y:S01]  /*02b0*/  IMAD.WIDE R34, R35, 0x4, R46 ;  /* 0x0000000423227825 */ /* 0x020fe200078e022e */
[----:B---3--:R-:W-:-:S03]  /*02c0*/  CS2R R22, SRZ ;  /* 0x0000000000167805 */ /* 0x008fc6000001ff00 */
[--C-:B------:R-:W-:Y:S01]  /*02d0*/  IMAD.WIDE R36, R37, 0x4, R46.reuse ;  /* 0x0000000425247825 */ /* 0x100fe200078e022e */
[----:B0-----:R-:W-:Y:S01]  /*02e0*/  CS2R R26, SRZ ;  /* 0x00000000001a7805 */ /* 0x001fe2000001ff00 */
[----:B------:R0:W3:Y:S02]  /*02f0*/  @P1 LDG.E.EL.128 R16, desc[UR6][R34.64] ;  /* 0x0000000622101981 */ /* 0x0000e4000c2e1d00 */
[--C-:B------:R-:W-:Y:S01]  /*0300*/  IMAD.WIDE R44, R45, 0x4, R46.reuse ;  /* 0x000000042d2c7825 */ /* 0x100fe200078e022e */
[----:B------:R-:W-:Y:S01]  /*0310*/  CS2R R28, SRZ ;  /* 0x00000000001c7805 */ /* 0x000fe2000001ff00 */
[----:B------:R1:W5:Y:S01]  /*0320*/  @P4 LDG.E.EL.128 R20, desc[UR6][R38.64] ;  /* 0x0000000626144981 */ /* 0x000362000c2e1d00 */
[----:B------:R-:W-:Y:S01]  /*0330*/  CS2R R30, SRZ ;  /* 0x00000000001e7805 */ /* 0x000fe2000001ff00 */
[----:B------:R-:W-:Y:S01]  /*0340*/  IMAD.WIDE R46, R33, 0x4, R46 ;  /* 0x00000004212e7825 */ /* 0x000fe200078e022e */
[----:B------:R-:W-:Y:S01]  /*0350*/  CS2R R32, SRZ ;  /* 0x0000000000207805 */ /* 0x000fe2000001ff00 */
[----:B------:R1:W2:Y:S01]  /*0360*/  @P2 LDG.E.EL.128 R24, desc[UR6][R36.64] ;  /* 0x0000000624182981 */ /* 0x0002a2000c2e1d00 */
[----:B0-----:R-:W-:Y:S01]  /*0370*/  CS2R R34, SRZ ;  /* 0x0000000000227805 */ /* 0x001fe2000001ff00 */
[----:B------:R-:W-:-:S02]  /*0380*/  IMAD.WIDE R42, R2, 0x4, R42 ;  /* 0x00000004022a7825 */ /* 0x000fc400078e022a */
[----:B------:R0:W2:Y:S01]  /*0390*/  @P3 LDG.E.EL.128 R28, desc[UR6][R44.64] ;  /* 0x000000062c1c3981 */ /* 0x0000a2000c2e1d00 */
[----:B-1----:R-:W-:-:S03]  /*03a0*/  CS2R R38, SRZ ;  /* 0x0000000000267805 */ /* 0x002fc6000001ff00 */
[----:B------:R1:W2:Y:S01]  /*03b0*/  @P4 LDG.E.EL.128 R32, desc[UR6][R46.64] ;  /* 0x000000062e204981 */ /* 0x0002a2000c2e1d00 */
[----:B------:R-:W-:Y:S01]  /*03c0*/  CS2R R36, SRZ ;  /* 0x0000000000247805 */ /* 0x000fe2000001ff00 */
[----:B0-----:R-:W0:Y:S05]  /*03d0*/  LDC.64 R44, c[0x0][0x228] ;  /* 0x00008a00ff2c7b82 */ /* 0x001e2a0000000a00 */
[----:B------:R-:W3:Y:S03]  /*03e0*/  @!P0 LDG.E.EL.128 R36, desc[UR6][R42.64] ;  /* 0x000000062a248981 */ /* 0x000ee6000c2e1d00 */
[----:B-1----:R-:W1:Y:S01]  /*03f0*/  LDC.64 R46, c[0x0][0x230] ;  /* 0x00008c00ff2e7b82 */ /* 0x002e620000000a00 */
[----:B0-----:R-:W-:-:S04]  /*0400*/  IMAD.WIDE R44, R2, 0x4, R44 ;  /* 0x00000004022c7825 */ /* 0x001fc800078e022c */
[C---:B---3--:R-:W-:Y:S01]  /*0410*/  FADD R19, -R39.reuse, R19 ;  /* 0x0000001327137221 */ /* 0x048fe20000000100 */
[C---:B--2---:R-:W-:Y:S01]  /*0420*/  FADD R31, -R39.reuse, R31 ;  /* 0x0000001f271f7221 */ /* 0x044fe20000000100 */
[----:B------:R-:W-:Y:S01]  /*0430*/  FADD R35, -R39, R35 ;  /* 0x0000002327237221 */ /* 0x000fe20000000100 */
[C---:B------:R-:W-:Y:S01]  /*0440*/  FADD R18, -R38.reuse, R18 ;  /* 0x0000001226127221 */ /* 0x040fe20000000100 */
[C---:B------:R-:W-:Y:S01]  /*0450*/  FADD R30, -R38.reuse, R30 ;  /* 0x0000001e261e7221 */ /* 0x040fe20000000100 */
[C---:B------:R-:W-:Y:S01]  /*0460*/  FADD R34, -R38.reuse, R34 ;  /* 0x0000002226227221 */ /* 0x040fe20000000100 */
[C---:B------:R-:W-:Y:S01]  /*0470*/  FADD R17, -R37.reuse, R17 ;  /* 0x0000001125117221 */ /* 0x040fe20000000100 */
[C---:B------:R-:W-:Y:S01]  /*0480*/  FADD R29, -R37.reuse, R29 ;  /* 0x0000001d251d7221 */ /* 0x040fe20000000100 */
[----:B------:R-:W-:Y:S01]  /*0490*/  FADD R33, -R37, R33 ;  /* 0x0000002125217221 */ /* 0x000fe20000000100 */
[----:B------:R-:W-:Y:S01]  /*04a0*/  FADD R39, -R39, R27 ;  /* 0x0000001b27277221 */ /* 0x000fe20000000100 */
[----:B------:R-:W-:Y:S01]  /*04b0*/  FADD R38, -R38, R26 ;  /* 0x0000001a26267221 */ /* 0x000fe20000000100 */
[----:B------:R-:W-:Y:S01]  /*04c0*/  FADD R37, -R37, R25 ;  /* 0x0000001925257221 */ /* 0x000fe20000000100 */
[----:B------:R-:W-:Y:S01]  /*04d0*/  FADD R42, -R36, R24 ;  /* 0x00000018242a7221 */ /* 0x000fe20000000100 */
[----:B------:R-:W-:-:S02]  /*04e0*/  CS2R R24, SRZ ;  /* 0x0000000000187805 */ /* 0x000fc4000001ff00 */
[----:B------:R-:W-:-:S06]  /*04f0*/  CS2R R26, SRZ ;  /* 0x00000000001a7805 */ /* 0x000fcc000001ff00 */
[----:B------:R-:W2:Y:S01]  /*0500*/  @!P0 LDG.E.EL.128 R24, desc[UR6][R44.64] ;  /* 0x000000062c188981 */ /* 0x000ea2000c2e1d00 */
[C---:B------:R-:W-:Y:S01]  /*0510*/  FADD R41, -R36.reuse, R16 ;  /* 0x0000001024297221 */ /* 0x040fe20000000100 */
[C---:B------:R-:W-:Y:S01]  /*0520*/  FADD R43, -R36.reuse, R28 ;  /* 0x0000001c242b7221 */ /* 0x040fe20000000100 */
[----:B------:R-:W-:Y:S01]  /*0530*/  FADD R32, -R36, R32 ;  /* 0x0000002024207221 */ /* 0x000fe20000000100 */
[C---:B-1----:R-:W-:Y:S02]  /*0540*/  IMAD.WIDE R50, R2.reuse, 0x4, R46 ;  /* 0x0000000402327825 */ /* 0x042fe400078e022e */
[----:B------:R-:W0:Y:S02]  /*0550*/  LDC.64 R46, c[0x0][0x238] ;  /* 0x00008e00ff2e7b82 */ /* 0x000e240000000a00 */
[----:B0-----:R-:W-:-:S04]  /*0560*/  IMAD.WIDE R46, R2, 0x4, R46 ;  /* 0x00000004022e7825 */ /* 0x001fc800078e022e */
[----:B--2---:R-:W-:Y:S01]  /*0570*/  FADD R36, R24, 9.9999997473787516356e-06 ;  /* 0x3727c5ac18247421 */ /* 0x004fe20000000000 */
[----:B------:R-:W-:-:S03]  /*0580*/  FADD R25, R25, 9.9999997473787516356e-06 ;  /* 0x3727c5ac19197421 */ /* 0x000fc60000000000 */
[----:B------:R-:W0:Y:S01]  /*0590*/  MUFU.SQRT R16, R36 ;  /* 0x0000002400107308 */ /* 0x000e220000002000 */
[----:B------:R-:W-:-:S07]  /*05a0*/  FADD R24, R26, 9.9999997473787516356e-06 ;  /* 0x3727c5ac1a187421 */ /* 0x000fce0000000000 */
[----:B------:R-:W1:Y:S01]  /*05b0*/  MUFU.SQRT R28, R25 ;  /* 0x00000019001c7308 */ /* 0x000e620000002000 */
[----:B------:R-:W-:Y:S01]  /*05c0*/  FADD R27, R27, 9.9999997473787516356e-06 ;  /* 0x3727c5ac1b1b7421 */ /* 0x000fe20000000000 */
[----:B------:R-:W-:-:S06]  /*05d0*/  HFMA2.MMA R26, -RZ, RZ, 1.625, 0 ;  /* 0x3e800000ff1a7435 */ /* 0x000fcc00000001ff */
[----:B------:R-:W2:Y:S01]  /*05e0*/  MUFU.SQRT R24, R24 ;  /* 0x0000001800187308 */ /* 0x000ea20000002000 */
[C---:B0-----:R-:W-:Y:S02]  /*05f0*/  FSETP.GT.AND P6, PT, R16.reuse, 8.50705917302346158658e+37, PT ;  /* 0x7e8000001000780b */ /* 0x041fe40003fc4000 */
[----:B------:R-:W-:-:S05]  /*0600*/  FSETP.GEU.AND P1, PT, R16, 1.175494350822287508e-38, PT ;  /* 0x008000001000780b */ /* 0x000fca0003f2e000 */
[----:B------:R-:W0:Y:S01]  /*0610*/  MUFU.SQRT R48, R27 ;  /* 0x0000001b00307308 */ /* 0x000e220000002000 */
[C---:B-1----:R-:W-:Y:S02]  /*0620*/  FSETP.GT.AND P2, PT, R28.reuse, 8.50705917302346158658e+37, PT ;  /* 0x7e8000001c00780b */ /* 0x042fe40003f44000 */
[----:B------:R-:W-:Y:S02]  /*0630*/  FSETP.GEU.AND P3, PT, R28, 1.175494350822287508e-38, PT ;  /* 0x008000001c00780b */ /* 0x000fe40003f6e000 */
[----:B------:R-:W-:Y:S02]  /*0640*/  FSEL R44, R26, 1, P6 ;  /* 0x3f8000001a2c7808 */ /* 0x000fe40003000000 */
[----:B--2---:R-:W-:Y:S01]  /*0650*/  FSETP.GT.AND P4, PT, R24, 8.50705917302346158658e+37, PT ;  /* 0x7e8000001800780b */ /* 0x004fe20003f84000 */
[----:B------:R-:W-:Y:S01]  /*0660*/  @P6 FMUL R16, R16, 0.25 ;  /* 0x3e80000010106820 */ /* 0x000fe20000400000 */
[----:B------:R-:W-:Y:S01]  /*0670*/  FSETP.GEU.AND P5, PT, R24, 1.175494350822287508e-38, PT ;  /* 0x008000001800780b */ /* 0x000fe20003fae000 */
[----:B------:R-:W-:-:S02]  /*0680*/  @!P1 FMUL R44, R44, 16777216 ;  /* 0x4b8000002c2c9820 */ /* 0x000fc40000400000 */
[----:B------:R-:W-:Y:S01]  /*0690*/  @!P1 FMUL R16, R16, 16777216 ;  /* 0x4b80000010109820 */ /* 0x000fe20000400000 */
[----:B0-----:R-:W-:Y:S01]  /*06a0*/  FSETP.GT.AND P6, PT, R48, 8.50705917302346158658e+37, PT ;  /* 0x7e8000003000780b */ /* 0x001fe20003fc4000 */
[----:B------:R-:W-:Y:S01]  /*06b0*/  @P2 FMUL R28, R28, 0.25 ;  /* 0x3e8000001c1c2820 */ /* 0x000fe20000400000 */
[----:B------:R-:W-:-:S03]  /*06c0*/  FSETP.GEU.AND P1, PT, R48, 1.175494350822287508e-38, PT ;  /* 0x008000003000780b */ /* 0x000fc60003f2e000 */
[----:B------:R-:W-:Y:S02]  /*06d0*/  @!P3 FMUL R28, R28, 16777216 ;  /* 0x4b8000001c1cb820 */ /* 0x000fe40000400000 */
[----:B------:R-:W-:Y:S02]  /*06e0*/  @P4 FMUL R24, R24, 0.25 ;  /* 0x3e80000018184820 */ /* 0x000fe40000400000 */
[----:B------:R-:W0:Y:S02]  /*06f0*/  MUFU.RCP R36, R28 ;  /* 0x0000001c00247308 */ /* 0x000e240000001000 */
[----:B------:R-:W-:Y:S02]  /*0700*/  @!P5 FMUL R24, R24, 16777216 ;  /* 0x4b8000001818d820 */ /* 0x000fe40000400000 */
[----:B------:R-:W-:Y:S01]  /*0710*/  @P6 FMUL R48, R48, 0.25 ;  /* 0x3e80000030306820 */ /* 0x000fe20000400000 */
[----:B------:R-:W-:-:S03]  /*0720*/  FSEL R27, R26, 1, P2 ;  /* 0x3f8000001a1b7808 */ /* 0x000fc60001000000 */
[----:B------:R-:W1:Y:S01]  /*0730*/  MUFU.RCP R25, R16 ;  /* 0x0000001000197308 */ /* 0x000e620000001000 */
[----:B------:R-:W-:Y:S01]  /*0740*/  @!P1 FMUL R48, R48, 16777216 ;  /* 0x4b80000030309820 */ /* 0x000fe20000400000 */
[----:B------:R-:W-:-:S06]  /*0750*/  @!P3 FMUL R27, R27, 16777216 ;  /* 0x4b8000001b1bb820 */ /* 0x000fcc0000400000 */
[----:B------:R-:W2:Y:S01]  /*0760*/  MUFU.RCP R24, R24 ;  /* 0x0000001800187308 */ /* 0x000ea20000001000 */
[----:B0-----:R-:W-:Y:S01]  /*0770*/  FMUL R36, R36, R27 ;  /* 0x0000001b24247220 */ /* 0x001fe20000400000 */
[----:B------:R-:W-:-:S06]  /*0780*/  FSEL R27, R26, 1, P4 ;  /* 0x3f8000001a1b7808 */ /* 0x000fcc0002000000 */
[----:B------:R-:W0:Y:S01]  /*0790*/  MUFU.RCP R16, R48 ;  /* 0x0000003000107308 */ /* 0x000e220000001000 */
[----:B------:R-:W-:Y:S01]  /*07a0*/  FSEL R45, R26, 1, P6 ;  /* 0x3f8000001a2d7808 */ /* 0x000fe20003000000 */
[----:B------:R-:W-:Y:S01]  /*07b0*/  @!P5 FMUL R27, R27, 16777216 ;  /* 0x4b8000001b1bd820 */ /* 0x000fe20000400000 */
[----:B-1----:R-:W-:-:S03]  /*07c0*/  FMUL R25, R25, R44 ;  /* 0x0000002c19197220 */ /* 0x002fc60000400000 */
[----:B------:R-:W-:Y:S01]  /*07d0*/  @!P1 FMUL R45, R45, 16777216 ;  /* 0x4b8000002d2d9820 */ /* 0x000fe20000400000 */
[----:B--2---:R-:W-:Y:S01]  /*07e0*/  FMUL R28, R24, R27 ;  /* 0x0000001b181c7220 */ /* 0x004fe20000400000 */
[-C--:B------:R-:W-:Y:S01]  /*07f0*/  FMUL R41, R41, R25.reuse ;  /* 0x0000001929297220 */ /* 0x080fe20000400000 */
[-C--:B------:R-:W-:Y:S01]  /*0800*/  FMUL R27, R42, R25.reuse ;  /* 0x000000192a1b7220 */ /* 0x080fe20000400000 */
[-C--:B------:R-:W-:Y:S01]  /*0810*/  FMUL R43, R43, R25.reuse ;  /* 0x000000192b2b7220 */ /* 0x080fe20000400000 */
[----:B------:R-:W-:Y:S01]  /*0820*/  FMUL R25, R32, R25 ;  /* 0x0000001920197220 */ /* 0x000fe20000400000 */
[-C--:B------:R-:W-:Y:S01]  /*0830*/  FMUL R24, R17, R36.reuse ;  /* 0x0000002411187220 */ /* 0x080fe20000400000 */
[-C--:B------:R-:W-:Y:S01]  /*0840*/  FMUL R26, R37, R36.reuse ;  /* 0x00000024251a7220 */ /* 0x080fe20000400000 */
[----:B0-----:R-:W-:Y:S01]  /*0850*/  FMUL R16, R16, R45 ;  /* 0x0000002d10107220 */ /* 0x001fe20000400000 */
[-C--:B------:R-:W-:Y:S01]  /*0860*/  FMUL R32, R29, R36.reuse ;  /* 0x000000241d207220 */ /* 0x080fe20000400000 */
[----:B------:R-:W-:Y:S01]  /*0870*/  FMUL R36, R33, R36 ;  /* 0x0000002421247220 */ /* 0x000fe20000400000 */
[-C--:B------:R-:W-:Y:S01]  /*0880*/  FMUL R37, R38, R28.reuse ;  /* 0x0000001c26257220 */ /* 0x080fe20000400000 */
[-C--:B------:R-:W-:Y:S01]  /*0890*/  FMUL R33, R18, R28.reuse ;  /* 0x0000001c12217220 */ /* 0x080fe20000400000 */
[-C--:B------:R-:W-:Y:S01]  /*08a0*/  FMUL R45, R30, R28.reuse ;  /* 0x0000001c1e2d7220 */ /* 0x080fe20000400000 */
[----:B------:R-:W-:Y:S01]  /*08b0*/  FMUL R34, R34, R28 ;  /* 0x0000001c22227220 */ /* 0x000fe20000400000 */
[-C--:B------:R-:W-:Y:S01]  /*08c0*/  FMUL R38, R19, R16.reuse ;  /* 0x0000001013267220 */ /* 0x080fe20000400000 */
[-C--:B------:R-:W-:Y:S01]  /*08d0*/  FMUL R42, R39, R16.reuse ;  /* 0x00000010272a7220 */ /* 0x080fe20000400000 */
[-C--:B------:R-:W-:Y:S01]  /*08e0*/  FMUL R44, R31, R16.reuse ;  /* 0x000000101f2c7220 */ /* 0x080fe20000400000 */
[----:B------:R-:W-:Y:S01]  /*08f0*/  FMUL R48, R35, R16 ;  /* 0x0000001023307220 */ /* 0x000fe20000400000 */
[----:B------:R-:W-:-:S02]  /*0900*/  CS2R R16, SRZ ;  /* 0x0000000000107805 */ /* 0x000fc4000001ff00 */
[----:B------:R-:W-:Y:S02]  /*0910*/  CS2R R18, SRZ ;  /* 0x0000000000127805 */ /* 0x000fe4000001ff00 */
[----:B------:R-:W-:Y:S02]  /*0920*/  CS2R R28, SRZ ;  /* 0x00000000001c7805 */ /* 0x000fe4000001ff00 */
[----:B------:R-:W-:Y:S02]  /*0930*/  CS2R R30, SRZ ;  /* 0x00000000001e7805 */ /* 0x000fe4000001ff00 */
[----:B------:R-:W2:Y:S04]  /*0940*/  @!P0 LDG.E.EL.128 R16, desc[UR6][R50.64] ;  /* 0x0000000632108981 */ /* 0x000ea8000c2e1d00 */
[----:B------:R-:W2:Y:S01]  /*0950*/  @!P0 LDG.E.EL.128 R28, desc[UR6][R46.64] ;  /* 0x000000062e1c8981 */ /* 0x000ea2000c2e1d00 */
[----:B------:R-:W0:Y:S01]  /*0960*/  S2R R2, SR_TID.X ;  /* 0x0000000000027919 */ /* 0x000e220000002100 */
[----:B------:R-:W1:Y:S01]  /*0970*/  S2UR UR5, SR_CgaCtaId ;  /* 0x00000000000579c3 */ /* 0x000e620000008800 */
[----:B------:R-:W-:-:S02]  /*0980*/  UMOV UR4, 0x400 ;  /* 0x0000040000047882 */ /* 0x000fc40000000000 */
[----:B-1----:R-:W-:Y:S01]  /*0990*/  UPRMT UR4, UR5, 0x654, UR4 ;  /* 0x0000065405047896 */ /* 0x002fe20008000004 */
[----:B------:R-:W-:-:S04]  /*09a0*/  LOP3.LUT R3, R3, 0xf, R40, 0xf8, !PT ;  /* 0x0000000f03037812 */ /* 0x000fc800078ef828 */
[----:B------:R-:W-:Y:S01]  /*09b0*/  ISETP.GE.AND P0, PT, R3, 0x20, PT ;  /* 0x000000200300780c */ /* 0x000fe20003f06270 */
[-CC-:B--2---:R-:W-:Y:S01]  /*09c0*/  FFMA R41, R41, R16.reuse, R28.reuse ;  /* 0x0000001029297223 */ /* 0x184fe2000000001c */
[-CC-:B------:R-:W-:Y:S01]  /*09d0*/  FFMA R27, R27, R16.reuse, R28.reuse ;  /* 0x000000101b1b7223 */ /* 0x180fe2000000001c */
[-CC-:B------:R-:W-:Y:S01]  /*09e0*/  FFMA R43, R43, R16.reuse, R28.reuse ;  /* 0x000000102b2b7223 */ /* 0x180fe2000000001c */
[----:B------:R-:W-:Y:S01]  /*09f0*/  FFMA R25, R25, R16, R28 ;  /* 0x0000001019197223 */ /* 0x000fe2000000001c */
[----:B0-----:R-:W-:Y:S01]  /*0a00*/  SHF.L.U32 R16, R2, 0x4, RZ ;  /* 0x0000000402107819 */ /* 0x001fe200000006ff */
[-CC-:B------:R-:W-:Y:S01]  /*0a10*/  FFMA R24, R24, R17.reuse, R29.reuse ;  /* 0x0000001118187223 */ /* 0x180fe2000000001d */
[-CC-:B------:R-:W-:Y:S01]  /*0a20*/  FFMA R26, R26, R17.reuse, R29.reuse ;  /* 0x000000111a1a7223 */ /* 0x180fe2000000001d */
[-CC-:B------:R-:W-:Y:S01]  /*0a30*/  FFMA R32, R32, R17.reuse, R29.reuse ;  /* 0x0000001120207223 */ /* 0x180fe2000000001d */
[----:B------:R-:W-:Y:S01]  /*0a40*/  FFMA R36, R36, R17, R29 ;  /* 0x0000001124247223 */ /* 0x000fe2000000001d */
[-CC-:B------:R-:W-:Y:S01]  /*0a50*/  FFMA R33, R33, R18.reuse, R30.reuse ;  /* 0x0000001221217223 */ /* 0x180fe2000000001e */
[-CC-:B------:R-:W-:Y:S01]  /*0a60*/  FFMA R37, R37, R18.reuse, R30.reuse ;  /* 0x0000001225257223 */ /* 0x180fe2000000001e */
[-CC-:B------:R-:W-:Y:S01]  /*0a70*/  FFMA R45, R45, R18.reuse, R30.reuse ;  /* 0x000000122d2d7223 */ /* 0x180fe2000000001e */
[----:B------:R-:W-:Y:S01]  /*0a80*/  FFMA R17, R34, R18, R30 ;  /* 0x0000001222117223 */ /* 0x000fe2000000001e */
[----:B------:R-:W-:-:S02]  /*0a90*/  LOP3.LUT R18, R16, 0xff0, RZ, 0xc0, !PT ;  /* 0x00000ff010127812 */ /* 0x000fc400078ec0ff */
[----:B------:R-:W-:Y:S01]  /*0aa0*/  LOP3.LUT R16, R2, 0xff, RZ, 0xc0, !PT ;  /* 0x000000ff02107812 */ /* 0x000fe200078ec0ff */
[-CC-:B------:R-:W-:Y:S01]  /*0ab0*/  FFMA R38, R38, R19.reuse, R31.reuse ;  /* 0x0000001326267223 */ /* 0x180fe2000000001f */
[-CC-:B------:R-:W-:Y:S01]  /*0ac0*/  FFMA R42, R42, R19.reuse, R31.reuse ;  /* 0x000000132a2a7223 */ /* 0x180fe2000000001f */
[-CC-:B------:R-:W-:Y:S01]  /*0ad0*/  FFMA R44, R44, R19.reuse, R31.reuse ;  /* 0x000000132c2c7223 */ /* 0x180fe2000000001f */
[----:B------:R-:W-:Y:S01]  /*0ae0*/  FFMA R48, R48, R19, R31 ;  /* 0x0000001330307223 */ /* 0x000fe2000000001f */
[----:B------:R-:W-:Y:S02]  /*0af0*/  LOP3.LUT R29, R2, 0xfc, RZ, 0xc0, !PT ;  /* 0x000000fc021d7812 */ /* 0x000fe400078ec0ff */
[----:B------:R-:W-:Y:S02]  /*0b00*/  SHF.R.U32.HI R31, RZ, 0x2, R2 ;  /* 0x00000002ff1f7819 */ /* 0x000fe40000011602 */
[----:B------:R-:W-:Y:S02]  /*0b10*/  LOP3.LUT R2, R16, 0x100, RZ, 0xfc, !PT ;  /* 0x0000010010027812 */ /* 0x000fe400078efcff */
[----:B------:R-:W-:-:S02]  /*0b20*/  SHF.R.U32.HI R19, RZ, 0x4, R40 ;  /* 0x00000004ff137819 */ /* 0x000fc40000011628 */
[----:B------:R-:W-:Y:S02]  /*0b30*/  LOP3.LUT R30, R16, 0x300, RZ, 0xfc, !PT ;  /* 0x00000300101e7812 */ /* 0x000fe400078efcff */
[----:B------:R-:W-:Y:S02]  /*0b40*/  IADD3 R29, R18, UR4, R29 ;  /* 0x00000004121d7c10 */ /* 0x000fe4000fffe01d */
[----:B------:R-:W-:Y:S02]  /*0b50*/  LOP3.LUT R18, R16, 0x200, RZ, 0xfc, !PT ;  /* 0x0000020010127812 */ /* 0x000fe400078efcff */
[----:B------:R-:W-:Y:S02]  /*0b60*/  SHF.R.U32.HI R2, RZ, 0x2, R2 ;  /* 0x00000002ff027819 */ /* 0x000fe40000011602 */
[----:B------:R-:W-:Y:S02]  /*0b70*/  LOP3.LUT R19, R19, 0xf, RZ, 0xc0, !PT ;  /* 0x0000000f13137812 */ /* 0x000fe400078ec0ff */
[----:B------:R-:W-:-:S02]  /*0b80*/  SHF.R.U32.HI R30, RZ, 0x2, R30 ;  /* 0x00000002ff1e7819 */ /* 0x000fc4000001161e */
[----:B------:R-:W-:Y:S02]  /*0b90*/  SHF.R.U32.HI R28, RZ, 0x2, R18 ;  /* 0x00000002ff1c7819 */ /* 0x000fe40000011612 */
[----:B------:R-:W-:Y:S02]  /*0ba0*/  LOP3.LUT R18, R2, 0x7c, RZ, 0xc0, !PT ;  /* 0x0000007c02127812 */ /* 0x000fe400078ec0ff */
[----:B------:R-:W-:Y:S02]  /*0bb0*/  LOP3.LUT R30, R30, 0xfc, RZ, 0xc0, !PT ;  /* 0x000000fc1e1e7812 */ /* 0x000fe400078ec0ff */
[----:B------:R-:W-:Y:S02]  /*0bc0*/  PRMT R2, R19, 0x6540, R0 ;  /* 0x0000654013027816 */ /* 0x000fe40000000000 */
[----:B------:R-:W-:Y:S02]  /*0bd0*/  LOP3.LUT R31, R31, 0x3c, RZ, 0xc0, !PT ;  /* 0x0000003c1f1f7812 */ /* 0x000fe400078ec0ff */
[----:B------:R-:W-:-:S02]  /*0be0*/  LOP3.LUT R28, R28, 0xbc, RZ, 0xc0, !PT ;  /* 0x000000bc1c1c7812 */ /* 0x000fc400078ec0ff */
[----:B------:R-:W-:Y:S01]  /*0bf0*/  IADD3 R39, R30, UR4, RZ ;  /* 0x000000041e277c10 */ /* 0x000fe2000fffe0ff */
[----:B------:R-:W-:Y:S01]  /*0c00*/  IMAD.HI R30, R2, 0x5397829d, RZ ;  /* 0x5397829d021e7827 */ /* 0x000fe200078e02ff */
[----:B------:R-:W-:Y:S02]  /*0c10*/  IADD3 R31, R31, UR4, RZ ;  /* 0x000000041f1f7c10 */ /* 0x000fe4000fffe0ff */
[----:B------:R-:W-:Y:S02]  /*0c20*/  IADD3 R35, R28, UR4, RZ ;  /* 0x000000041c237c10 */ /* 0x000fe4000fffe0ff */
[----:B------:R-:W-:Y:S02]  /*0c30*/  LEA R28, R16, R31, 0x2 ;  /* 0x0000001f101c7211 */ /* 0x000fe400078e10ff */
[----:B------:R-:W-:-:S04]  /*0c40*/  SHF.R.U32.HI R31, RZ, 0x1f, R30 ;  /* 0x0000001fff1f7819 */ /* 0x000fc8000001161e */
[----:B------:R-:W-:Y:S02]  /*0c50*/  LEA.HI.SX32 R31, R30, R31, 0x1c ;  /* 0x0000001f1e1f7211 */ /* 0x000fe400078fe2ff */
[----:B------:R-:W-:-:S03]  /*0c60*/  SHF.L.U32 R0, R0, 0x8, RZ ;  /* 0x0000000800007819 */ /* 0x000fc600000006ff */
[----:B------:R-:W-:Y:S01]  /*0c70*/  IMAD R30, R31, -0x31, R2 ;  /* 0xffffffcf1f1e7824 */ /* 0x000fe200078e0202 */
[----:B------:R-:W-:-:S03]  /*0c80*/  ISETP.LT.AND P1, PT, R0, RZ, !P0 ;  /* 0x000000ff0000720c */ /* 0x000fc60004721270 */
[----:B------:R-:W-:-:S04]  /*0c90*/  IMAD R30, R3, 0x31, R30 ;  /* 0x00000031031e7824 */ /* 0x000fc800078e021e */
[----:B------:R-:W-:Y:S01]  /*0ca0*/  IMAD R0, R31, 0x620, R30 ;  /* 0x000006201f007824 */ /* 0x000fe200078e021e */
[----:B------:R-:W-:-:S05]  /*0cb0*/  LOP3.LUT R30, R2, 0x10, RZ, 0xfc, !PT ;  /* 0x00000010021e7812 */ /* 0x000fca00078efcff */
[----:B------:R-:W-:-:S05]  /*0cc0*/  IMAD.HI R31, R30, 0x5397829d, RZ ;  /* 0x5397829d1e1f7827 */ /* 0x000fca00078e02ff */
[----:B------:R-:W-:-:S04]  /*0cd0*/  SHF.R.U32.HI R34, RZ, 0x1f, R31 ;  /* 0x0000001fff227819 */ /* 0x000fc8000001161f */
[----:B------:R-:W-:-:S05]  /*0ce0*/  LEA.HI.SX32 R31, R31, R34, 0x1c ;  /* 0x000000221f1f7211 */ /* 0x000fca00078fe2ff */
[----:B------:R-:W-:Y:S01]  /*0cf0*/  IMAD R34, R31, -0x31, R30 ;  /* 0xffffffcf1f227824 */ /* 0x000fe200078e021e */
[----:B------:R-:W-:-:S03]  /*0d00*/  ISETP.LT.AND P3, PT, R30, 0xc4, !P0 ;  /* 0x000000c41e00780c */ /* 0x000fc60004761270 */
[----:B------:R-:W-:Y:S02]  /*0d10*/  IMAD R34, R3, 0x31, R34 ;  /* 0x0000003103227824 */ /* 0x000fe400078e0222 */
[----:B------:R-:W-:Y:S01]  /*0d20*/  FADD R24, R24, R5 ;  /* 0x0000000518187221 */ /* 0x000fe20000000000 */
[----:B------:R-:W-:Y:S01]  /*0d30*/  LOP3.LUT R5, R2, 0x30, RZ, 0xfc, !PT ;  /* 0x0000003002057812 */ /* 0x000fe200078efcff */
[----:B------:R-:W-:Y:S01]  /*0d40*/  FADD R4, R41, R4 ;  /* 0x0000000429047221 */ /* 0x000fe20000000000 */
[----:B------:R-:W-:Y:S02]  /*0d50*/  IMAD R30, R31, 0x620, R34 ;  /* 0x000006201f1e7824 */ /* 0x000fe400078e0222 */
[----:B------:R-:W-:Y:S01]  /*0d60*/  FADD R34, R33, R6 ;  /* 0x0000000621227221 */ /* 0x000fe20000000000 */
[----:B------:R-:W-:Y:S01]  /*0d70*/  FADD R38, R38, R7 ;  /* 0x0000000726267221 */ /* 0x000fe20000000000 */
[----:B----4-:R-:W-:Y:S01]  /*0d80*/  FADD R8, R27, R8 ;  /* 0x000000081b087221 */ /* 0x010fe20000000000 */
[----:B------:R-:W-:Y:S01]  /*0d90*/  IMAD.HI R27, R5, 0x5397829d, RZ ;  /* 0x5397829d051b7827 */ /* 0x000fe200078e02ff */
[----:B------:R-:W-:Y:S03]  /*0da0*/  STS [R29], R4 ;  /* 0x000000041d007388 */ /* 0x000fe60000000800 */
[----:B------:R-:W-:Y:S01]  /*0db0*/  FADD R40, R26, R9 ;  /* 0x000000091a287221 */ /* 0x000fe20000000000 */
[----:B------:R-:W-:Y:S04]  /*0dc0*/  STS [R29+0x4], R24 ;  /* 0x000004181d007388 */ /* 0x000fe80000000800 */
[----:B------:R-:W-:Y:S04]  /*0dd0*/  STS [R29+0x8], R34 ;  /* 0x000008221d007388 */ /* 0x000fe80000000800 */
[----:B------:R-:W-:Y:S01]  /*0de0*/  STS [R29+0xc], R38 ;  /* 0x00000c261d007388 */ /* 0x000fe20000000800 */
[----:B------:R-:W-:-:S02]  /*0df0*/  SHF.R.U32.HI R26, RZ, 0x1f, R27 ;  /* 0x0000001fff1a7819 */ /* 0x000fc4000001161b */
[----:B------:R-:W-:Y:S01]  /*0e00*/  LOP3.LUT R9, R2, 0x40, RZ, 0xfc, !PT ;  /* 0x0000004002097812 */ /* 0x000fe200078efcff */
[----:B------:R-:W-:Y:S01]  /*0e10*/  FADD R42, R42, R11 ;  /* 0x0000000b2a2a7221 */ /* 0x000fe20000000000 */
[----:B------:R-:W-:Y:S01]  /*0e20*/  BAR.SYNC.DEFER_BLOCKING 0x0 ;  /* 0x0000000000007b1d */ /* 0x000fe20000010000 */
[----:B------:R-:W-:Y:S02]  /*0e30*/  LEA.HI.SX32 R26, R27, R26, 0x1c ;  /* 0x0000001a1b1a7211 */ /* 0x000fe400078fe2ff */
[----:B------:R-:W-:Y:S01]  /*0e40*/  LOP3.LUT R11, R2, 0x50, RZ, 0xfc, !PT ;  /* 0x00000050020b7812 */ /* 0x000fe200078efcff */
[----:B------:R-:W-:-:S04]  /*0e50*/  IMAD.HI R27, R9, 0x5397829d, RZ ;  /* 0x5397829d091b7827 */ /* 0x000fc800078e02ff */
[----:B------:R-:W-:Y:S01]  /*0e60*/  FADD R50, R32, R13 ;  /* 0x0000000d20327221 */ /* 0x000fe20000000000 */
[----:B------:R-:W-:Y:S01]  /*0e70*/  FADD R54, R44, R15 ;  /* 0x0000000f2c367221 */ /* 0x000fe20000000000 */
[----:B------:R-:W-:Y:S01]  /*0e80*/  IADD3 R19, R18, UR4, RZ ;  /* 0x0000000412137c10 */ /* 0x000fe2000fffe0ff */
[----:B------:R-:W-:Y:S01]  /*0e90*/  IMAD.HI R32, R11, 0x5397829d, RZ ;  /* 0x5397829d0b207827 */ /* 0x000fe200078e02ff */
[----:B------:R-:W-:Y:S02]  /*0ea0*/  SHF.R.U32.HI R44, RZ, 0x1f, R27 ;  /* 0x0000001fff2c7819 */ /* 0x000fe4000001161b */
[C---:B------:R-:W-:Y:S02]  /*0eb0*/  LEA R19, R16.reuse, R19, 0x2 ;  /* 0x0000001310137211 */ /* 0x040fe400078e10ff */
[----:B------:R-:W-:Y:S02]  /*0ec0*/  LEA.HI.SX32 R44, R27, R44, 0x1c ;  /* 0x0000002c1b2c7211 */ /* 0x000fe400078fe2ff */
[----:B------:R-:W-:-:S02]  /*0ed0*/  LEA R18, R16, R35, 0x2 ;  /* 0x0000002310127211 */ /* 0x000fc400078e10ff */
[----:B------:R-:W-:Y:S02]  /*0ee0*/  SHF.R.U32.HI R27, RZ, 0x1f, R32 ;  /* 0x0000001fff1b7819 */ /* 0x000fe40000011620 */
[----:B------:R-:W-:Y:S01]  /*0ef0*/  LEA R16, R16, R39, 0x2 ;  /* 0x0000002710107211 */ /* 0x000fe200078e10ff */
[----:B-----5:R-:W-:Y:S01]  /*0f00*/  FADD R20, R25, R20 ;  /* 0x0000001419147221 */ /* 0x020fe20000000000 */
[----:B------:R-:W-:Y:S01]  /*0f10*/  LEA.HI.SX32 R32, R32, R27, 0x1c ;  /* 0x0000001b20207211 */ /* 0x000fe200078fe2ff */
[----:B------:R-:W-:Y:S01]  /*0f20*/  FADD R22, R17, R22 ;  /* 0x0000001611167221 */ /* 0x000fe20000000000 */
[----:B------:R-:W-:Y:S01]  /*0f30*/  FADD R48, R48, R23 ;  /* 0x0000001730307221 */ /* 0x000fe20000000000 */
[----:B------:R-:W0:Y:S04]  /*0f40*/  LDS R27, [R28] ;  /* 0x000000001c1b7984 */ /* 0x000e280000000800 */
[----:B------:R-:W1:Y:S04]  /*0f50*/  LDS R17, [R19+0x400] ;  /* 0x0004000013117984 */ /* 0x000e680000000800 */
[----:B------:R-:W2:Y:S04]  /*0f60*/  LDS R25, [R18+0x800] ;  /* 0x0008000012197984 */ /* 0x000ea80000000800 */
[----:B------:R-:W3:Y:S01]  /*0f70*/  LDS R23, [R16+0xc00] ;  /* 0x000c000010177984 */ /* 0x000ee20000000800 */
[----:B------:R-:W-:Y:S01]  /*0f80*/  BAR.SYNC.DEFER_BLOCKING 0x0 ;  /* 0x0000000000007b1d */ /* 0x000fe20000010000 */
[----:B------:R-:W-:-:S05]  /*0f90*/  FADD R10, R37, R10 ;  /* 0x0000000a250a7221 */ /* 0x000fca0000000000 */
[----:B------:R-:W-:Y:S04]  /*0fa0*/  STS [R29], R8 ;  /* 0x000000081d007388 */ /* 0x000fe80000000800 */
[----:B------:R-:W-:Y:S04]  /*0fb0*/  STS [R29+0x4], R40 ;  /* 0x000004281d007388 */ /* 0x000fe80000000800 */
[----:B------:R-:W-:Y:S04]  /*0fc0*/  STS [R29+0x8], R10 ;  /* 0x0000080a1d007388 */ /* 0x000fe80000000800 */
[----:B------:R-:W-:Y:S01]  /*0fd0*/  STS [R29+0xc], R42 ;  /* 0x00000c2a1d007388 */ /* 0x000fe20000000800 */
[----:B------:R-:W-:Y:S01]  /*0fe0*/  BAR.SYNC.DEFER_BLOCKING 0x0 ;  /* 0x0000000000007b1d */ /* 0x000fe20000010000 */
[----:B------:R-:W-:Y:S01]  /*0ff0*/  FADD R12, R43, R12 ;  /* 0x0000000c2b0c7221 */ /* 0x000fe20000000000 */
[----:B------:R-:W-:-:S04]  /*1000*/  FADD R52, R45, R14 ;  /* 0x0000000e2d347221 */ /* 0x000fc80000000000 */
[----:B------:R-:W4:Y:S04]  /*1010*/  LDS R34, [R28] ;  /* 0x000000001c227984 */ /* 0x000f280000000800 */
[----:B------:R-:W5:Y:S04]  /*1020*/  LDS R33, [R19+0x400] ;  /* 0x0004000013217984 */ /* 0x000f680000000800 */
[----:B------:R-:W0:Y:S04]  /*1030*/  LDS R24, [R18+0x800] ;  /* 0x0008000012187984 */ /* 0x000e280000000800 */
[----:B------:R-:W0:Y:S01]  /*1040*/  LDS R4, [R16+0xc00] ;  /* 0x000c000010047984 */ /* 0x000e220000000800 */
[----:B------:R-:W-:Y:S01]  /*1050*/  BAR.SYNC.DEFER_BLOCKING 0x0 ;  /* 0x0000000000007b1d */ /* 0x000fe20000010000 */
[----:B------:R-:W-:-:S05]  /*1060*/  LOP3.LUT R6, R2, 0x20, RZ, 0xfc, !PT ;  /* 0x0000002002067812 */ /* 0x000fca00078efcff */
[----:B------:R0:W-:Y:S04]  /*1070*/  STS [R29], R12 ;  /* 0x0000000c1d007388 */ /* 0x0001e80000000800 */
[----:B------:R-:W-:Y:S04]  /*1080*/  STS [R29+0x4], R50 ;  /* 0x000004321d007388 */ /* 0x000fe80000000800 */
[----:B------:R-:W-:Y:S04]  /*1090*/  STS [R29+0x8], R52 ;  /* 0x000008341d007388 */ /* 0x000fe80000000800 */
[----:B------:R-:W-:Y:S01]  /*10a0*/  STS [R29+0xc], R54 ;  /* 0x00000c361d007388 */ /* 0x000fe20000000800 */
[----:B------:R-:W-:Y:S01]  /*10b0*/  BAR.SYNC.DEFER_BLOCKING 0x0 ;  /* 0x0000000000007b1d */ /* 0x000fe20000010000 */
[----:B------:R-:W-:Y:S01]  /*10c0*/  IMAD.HI R7, R6, 0x5397829d, RZ ;  /* 0x5397829d06077827 */ /* 0x000fe200078e02ff */
[----:B------:R-:W-:-:S04]  /*10d0*/  LOP3.LUT R13, R2, 0x60, RZ, 0xfc, !PT ;  /* 0x00000060020d7812 */ /* 0x000fc800078efcff */
[----:B------:R-:W-:-:S04]  /*10e0*/  SHF.R.U32.HI R46, RZ, 0x1f, R7 ;  /* 0x0000001fff2e7819 */ /* 0x000fc80000011607 */
[----:B------:R-:W-:Y:S01]  /*10f0*/  LEA.HI.SX32 R7, R7, R46, 0x1c ;  /* 0x0000002e07077211 */ /* 0x000fe200078fe2ff */
[----:B------:R-:W-:Y:S01]  /*1100*/  IMAD.HI R46, R13, 0x5397829d, RZ ;  /* 0x5397829d0d2e7827 */ /* 0x000fe200078e02ff */
[----:B------:R-:W1:Y:S04]  /*1110*/  LDS R37, [R28] ;  /* 0x000000001c257984 */ /* 0x000e680000000800 */
[----:B------:R-:W1:Y:S04]  /*1120*/  LDS R35, [R19+0x400] ;  /* 0x0004000013237984 */ /* 0x000e680000000800 */
[----:B------:R-:W1:Y:S04]  /*1130*/  LDS R10, [R18+0x800] ;  /* 0x00080000120a7984 */ /* 0x000e680000000800 */
[----:B------:R-:W1:Y:S01]  /*1140*/  LDS R8, [R16+0xc00] ;  /* 0x000c000010087984 */ /* 0x000e620000000800 */
[----:B------:R-:W-:Y:S01]  /*1150*/  BAR.SYNC.DEFER_BLOCKING 0x0 ;  /* 0x0000000000007b1d */ /* 0x000fe20000010000 */
[----:B------:R-:W-:Y:S01]  /*1160*/  SHF.R.U32.HI R15, RZ, 0x1f, R46 ;  /* 0x0000001fff0f7819 */ /* 0x000fe2000001162e */
[----:B------:R-:W-:-:S03]  /*1170*/  FADD R36, R36, R21 ;  /* 0x0000001524247221 */ /* 0x000fc60000000000 */
[----:B------:R-:W-:-:S03]  /*1180*/  LEA.HI.SX32 R46, R46, R15, 0x1c ;  /* 0x0000000f2e2e7211 */ /* 0x000fc600078fe2ff */
[----:B------:R-:W1:Y:S01]  /*1190*/  LDC.64 R14, c[0x0][0x240] ;  /* 0x00009000ff0e7b82 */ /* 0x000e620000000a00 */
[C---:B0-----:R-:W-:Y:S02]  /*11a0*/  LOP3.LUT R12, R2.reuse, 0x70, RZ, 0xfc, !PT ;  /* 0x00000070020c7812 */ /* 0x041fe400078efcff */
[C---:B------:R-:W-:Y:S02]  /*11b0*/  LOP3.LUT R39, R2.reuse, 0xe0, RZ, 0xfc, !PT ;  /* 0x000000e002277812 */ /* 0x040fe400078efcff */
[----:B------:R-:W-:Y:S01]  /*11c0*/  LOP3.LUT R38, R2, 0xd0, RZ, 0xfc, !PT ;  /* 0x000000d002267812 */ /* 0x000fe200078efcff */
[----:B------:R-:W-:Y:S01]  /*11d0*/  IMAD.HI R41, R12, 0x5397829d, RZ ;  /* 0x5397829d0c297827 */ /* 0x000fe200078e02ff */
[----:B------:R-:W-:Y:S04]  /*11e0*/  STS [R29], R20 ;  /* 0x000000141d007388 */ /* 0x000fe80000000800 */
[----:B------:R0:W-:Y:S04]  /*11f0*/  STS [R29+0x4], R36 ;  /* 0x000004241d007388 */ /* 0x0001e80000000800 */
[----:B------:R0:W-:Y:S04]  /*1200*/  STS [R29+0x8], R22 ;  /* 0x000008161d007388 */ /* 0x0001e80000000800 */
[----:B------:R1:W-:Y:S01]  /*1210*/  STS [R29+0xc], R48 ;  /* 0x00000c301d007388 */ /* 0x0003e20000000800 */
[----:B------:R-:W-:Y:S01]  /*1220*/  BAR.SYNC.DEFER_BLOCKING 0x0 ;  /* 0x0000000000007b1d */ /* 0x000fe20000010000 */
[----:B------:R-:W-:Y:S01]  /*1230*/  IMAD.HI R21, R39, 0x5397829d, RZ ;  /* 0x5397829d27157827 */ /* 0x000fe200078e02ff */
[----:B------:R-:W-:-:S03]  /*1240*/  ISETP.LT.AND P4, PT, R2, 0xc4, !P0 ;  /* 0x000000c40200780c */ /* 0x000fc60004781270 */
[----:B0-----:R-:W-:Y:S01]  /*1250*/  IMAD R36, R7, -0x31, R6 ;  /* 0xffffffcf07247824 */ /* 0x001fe200078e0206 */
[----:B------:R-:W-:Y:S01]  /*1260*/  SHF.R.U32.HI R20, RZ, 0x1f, R41 ;  /* 0x0000001fff147819 */ /* 0x000fe20000011629 */
[----:B------:R-:W-:Y:S01]  /*1270*/  IMAD.HI R31, R38, 0x5397829d, RZ ;  /* 0x5397829d261f7827 */ /* 0x000fe200078e02ff */
[----:B------:R-:W-:-:S03]  /*1280*/  SHF.R.U32.HI R22, RZ, 0x1f, R21 ;  /* 0x0000001fff167819 */ /* 0x000fc60000011615 */
[----:B------:R-:W-:Y:S01]  /*1290*/  IMAD R36, R3, 0x31, R36 ;  /* 0x0000003103247824 */ /* 0x000fe200078e0224 */
[----:B------:R-:W-:Y:S02]  /*12a0*/  ISETP.LT.AND P2, PT, R6, 0xc4, !P0 ;  /* 0x000000c40600780c */ /* 0x000fe40004741270 */
[----:B------:R-:W-:Y:S01]  /*12b0*/  LEA.HI.SX32 R41, R41, R20, 0x1c ;  /* 0x0000001429297211 */ /* 0x000fe200078fe2ff */
[----:B------:R-:W-:Y:S01]  /*12c0*/  IMAD R7, R7, 0x620, R36 ;  /* 0x0000062007077824 */ /* 0x000fe200078e0224 */
[----:B------:R-:W-:Y:S02]  /*12d0*/  SHF.R.U32.HI R6, RZ, 0x1f, R31 ;  /* 0x0000001fff067819 */ /* 0x000fe4000001161f */
[----:B------:R-:W-:Y:S01]  /*12e0*/  LEA.HI.SX32 R22, R21, R22, 0x1c ;  /* 0x0000001615167211 */ /* 0x000fe200078fe2ff */
[--C-:B-1----:R-:W-:Y:S01]  /*12f0*/  IMAD.WIDE R20, R0, 0x4, R14.reuse ;  /* 0x0000000400147825 */ /* 0x102fe200078e020e */
[----:B------:R-:W-:Y:S02]  /*1300*/  LOP3.LUT R36, R2, 0xa0, RZ, 0xfc, !PT ;  /* 0x000000a002247812 */ /* 0x000fe400078efcff */
[----:B------:R-:W-:Y:S01]  /*1310*/  LEA.HI.SX32 R29, R31, R6, 0x1c ;  /* 0x000000061f1d7211 */ /* 0x000fe200078fe2ff */
[--C-:B------:R-:W-:Y:S01]  /*1320*/  IMAD.WIDE R30, R30, 0x4, R14.reuse ;  /* 0x000000041e1e7825 */ /* 0x100fe200078e020e */
[----:B------:R0:W-:Y:S03]  /*1330*/  @P4 STG.E desc[UR6][R20.64], R27 ;  /* 0x0000001b14004986 */ /* 0x0001e6000c101906 */
[----:B------:R-:W-:Y:S01]  /*1340*/  IMAD.HI R42, R36, 0x5397829d, RZ ;  /* 0x5397829d242a7827 */ /* 0x000fe200078e02ff */
[----:B------:R-:W1:Y:S03]  /*1350*/  LDS R28, [R28] ;  /* 0x000000001c1c7984 */ /* 0x000e660000000800 */
[----:B------:R-:W-:Y:S01]  /*1360*/  IMAD.WIDE R6, R7, 0x4, R14 ;  /* 0x0000000407067825 */ /* 0x000fe200078e020e */
[----:B------:R3:W-:Y:S01]  /*1370*/  @P3 STG.E desc[UR6][R30.64], R17 ;  /* 0x000000111e003986 */ /* 0x0007e2000c101906 */
[----:B0-----:R-:W-:-:S03]  /*1380*/  LOP3.LUT R20, R2, 0x90, RZ, 0xfc, !PT ;  /* 0x0000009002147812 */ /* 0x001fc600078efcff */
[----:B--2---:R0:W-:Y:S01]  /*1390*/  @P2 STG.E desc[UR6][R6.64], R25 ;  /* 0x0000001906002986 */ /* 0x0041e2000c101906 */
[----:B------:R-:W-:Y:S01]  /*13a0*/  SHF.R.U32.HI R21, RZ, 0x1f, R42 ;  /* 0x0000001fff157819 */ /* 0x000fe2000001162a */
[----:B------:R-:W-:Y:S01]  /*13b0*/  IMAD R52, R26, -0x31, R5 ;  /* 0xffffffcf1a347824 */ /* 0x000fe200078e0205 */
[----:B------:R-:W-:Y:S01]  /*13c0*/  ISETP.LT.AND P3, PT, R9, 0xc4, !P0 ;  /* 0x000000c40900780c */ /* 0x000fe20004761270 */
[----:B------:R-:W2:Y:S01]  /*13d0*/  LDS R19, [R19+0x400] ;  /* 0x0004000013137984 */ /* 0x000ea20000000800 */
[----:B---3--:R-:W-:Y:S01]  /*13e0*/  IMAD R30, R44, -0x31, R9 ;  /* 0xffffffcf2c1e7824 */ /* 0x008fe200078e0209 */
[----:B------:R-:W-:Y:S01]  /*13f0*/  LEA.HI.SX32 R9, R42, R21, 0x1c ;  /* 0x000000152a097211 */ /* 0x000fe200078fe2ff */
[----:B------:R-:W-:Y:S01]  /*1400*/  IMAD R27, R3, 0x31, R52 ;  /* 0x00000031031b7824 */ /* 0x000fe200078e0234 */
[----:B------:R-:W-:Y:S01]  /*1410*/  ISETP.LT.AND P5, PT, R13, 0xc4, !P0 ;  /* 0x000000c40d00780c */ /* 0x000fe200047a1270 */
[----:B------:R-:W3:Y:S01]  /*1420*/  LDS R18, [R18+0x800] ;  /* 0x0008000012127984 */ /* 0x000ee20000000800 */
[----:B0-----:R-:W-:Y:S01]  /*1430*/  IMAD.HI R25, R20, 0x5397829d, RZ ;  /* 0x5397829d14197827 */ /* 0x001fe200078e02ff */
[----:B------:R-:W-:-:S04]  /*1440*/  LOP3.LUT R21, R2, 0x80, RZ, 0xfc, !PT ;  /* 0x0000008002157812 */ /* 0x000fc800078efcff */
[----:B------:R-:W-:Y:S01]  /*1450*/  SHF.R.U32.HI R6, RZ, 0x1f, R25 ;  /* 0x0000001fff067819 */ /* 0x000fe20000011619 */
[----:B------:R-:W-:Y:S01]  /*1460*/  IMAD R7, R26, 0x620, R27 ;  /* 0x000006201a077824 */ /* 0x000fe200078e021b */
[----:B------:R-:W-:Y:S01]  /*1470*/  ISETP.LT.AND P2, PT, R5, 0xc4, !P0 ;  /* 0x000000c40500780c */ /* 0x000fe20004741270 */
[----:B------:R-:W-:Y:S01]  /*1480*/  IMAD R27, R3, 0x31, R30 ;  /* 0x00000031031b7824 */ /* 0x000fe200078e021e */
[----:B------:R-:W-:Y:S01]  /*1490*/  LEA.HI.SX32 R25, R25, R6, 0x1c ;  /* 0x0000000619197211 */ /* 0x000fe200078fe2ff */
[----:B------:R-:W-:Y:S01]  /*14a0*/  IMAD.HI R26, R21, 0x5397829d, RZ ;  /* 0x5397829d151a7827 */ /* 0x000fe200078e02ff */
[----:B------:R-:W-:-:S03]  /*14b0*/  ISETP.LT.AND P4, PT, R11, 0xc4, !P0 ;  /* 0x000000c40b00780c */ /* 0x000fc60004781270 */
[----:B------:R-:W-:Y:S02]  /*14c0*/  IMAD R30, R32, -0x31, R11 ;  /* 0xffffffcf201e7824 */ /* 0x000fe400078e020b */
[----:B------:R-:W-:Y:S01]  /*14d0*/  IMAD R6, R46, -0x31, R13 ;  /* 0xffffffcf2e067824 */ /* 0x000fe200078e020d */
[----:B------:R-:W-:Y:S01]  /*14e0*/  SHF.R.U32.HI R11, RZ, 0x1f, R26 ;  /* 0x0000001fff0b7819 */ /* 0x000fe2000001161a */
[C---:B------:R-:W-:Y:S01]  /*14f0*/  IMAD R13, R3.reuse, 0x31, R30 ;  /* 0x00000031030d7824 */ /* 0x040fe200078e021e */
[----:B------:R-:W-:Y:S01]  /*1500*/  LOP3.LUT R0, R2, 0xb0, RZ, 0xfc, !PT ;  /* 0x000000b002007812 */ /* 0x000fe200078efcff */
[----:B------:R-:W-:Y:S01]  /*1510*/  IMAD R31, R3, 0x31, R6 ;  /* 0x00000031031f7824 */ /* 0x000fe200078e0206 */
[----:B------:R-:W-:Y:S01]  /*1520*/  ISETP.LT.AND P6, PT, R12, 0xc4, !P0 ;  /* 0x000000c40c00780c */ /* 0x000fe200047c1270 */
[----:B------:R-:W-:Y:S01]  /*1530*/  IMAD R30, R41, -0x31, R12 ;  /* 0xffffffcf291e7824 */ /* 0x000fe200078e020c */
[----:B------:R-:W-:Y:S01]  /*1540*/  LOP3.LUT R40, R2, 0xc0, RZ, 0xfc, !PT ;  /* 0x000000c002287812 */ /* 0x000fe200078efcff */
[----:B------:R-:W-:Y:S01]  /*1550*/  IMAD R12, R22, -0x31, R39 ;  /* 0xffffffcf160c7824 */ /* 0x000fe200078e0227 */
[----:B------:R-:W-:Y:S01]  /*1560*/  LEA.HI.SX32 R26, R26, R11, 0x1c ;  /* 0x0000000b1a1a7211 */ /* 0x000fe200078fe2ff */
[----:B------:R-:W-:-:S04]  /*1570*/  IMAD.WIDE R6, R7, 0x4, R14 ;  /* 0x0000000407067825 */ /* 0x000fc800078e020e */
[----:B------:R-:W-:Y:S02]  /*1580*/  IMAD R27, R44, 0x620, R27 ;  /* 0x000006202c1b7824 */ /* 0x000fe400078e021b */
[----:B------:R-:W-:Y:S02]  /*1590*/  IMAD R11, R46, 0x620, R31 ;  /* 0x000006202e0b7824 */ /* 0x000fe400078e021f */
[----:B------:R-:W-:Y:S01]  /*15a0*/  IMAD.HI R45, R0, 0x5397829d, RZ ;  /* 0x5397829d002d7827 */ /* 0x000fe200078e02ff */
[----:B------:R0:W-:Y:S03]  /*15b0*/  @P2 STG.E desc[UR6][R6.64], R23 ;  /* 0x0000001706002986 */ /* 0x0001e6000c101906 */
[----:B------:R-:W-:Y:S02]  /*15c0*/  IMAD R13, R32, 0x620, R13 ;  /* 0x00000620200d7824 */ /* 0x000fe400078e020d */
[----:B------:R-:W-:-:S02]  /*15d0*/  IMAD R31, R3, 0x31, R12 ;  /* 0x00000031031f7824 */ /* 0x000fc400078e020c */
[----:B------:R-:W-:Y:S01]  /*15e0*/  IMAD.HI R43, R40, 0x5397829d, RZ ;  /* 0x5397829d282b7827 */ /* 0x000fe200078e02ff */
[----:B------:R-:W-:-:S03]  /*15f0*/  SHF.R.U32.HI R50, RZ, 0x1f, R45 ;  /* 0x0000001fff327819 */ /* 0x000fc6000001162d */
[----:B------:R-:W-:Y:S02]  /*1600*/  IMAD R31, R22, 0x620, R31 ;  /* 0x00000620161f7824 */ /* 0x000fe400078e021f */
[----:B0-----:R-:W-:Y:S01]  /*1610*/  IMAD.WIDE R6, R27, 0x4, R14 ;  /* 0x000000041b067825 */ /* 0x001fe200078e020e */
[----:B------:R-:W-:-:S03]  /*1620*/  SHF.R.U32.HI R48, RZ, 0x1f, R43 ;  /* 0x0000001fff307819 */ /* 0x000fc6000001162b */
[--C-:B------:R-:W-:Y:S01]  /*1630*/  IMAD.WIDE R12, R13, 0x4, R14.reuse ;  /* 0x000000040d0c7825 */ /* 0x100fe200078e020e */
[----:B----4-:R-:W-:Y:S03]  /*1640*/  @P3 STG.E desc[UR6][R6.64], R34 ;  /* 0x0000002206003986 */ /* 0x010fe6000c101906 */
[----:B------:R-:W-:Y:S01]  /*1650*/  IMAD.WIDE R22, R11, 0x4, R14 ;  /* 0x000000040b167825 */ /* 0x000fe200078e020e */
[----:B------:R-:W-:-:S03]  /*1660*/  LEA.HI.SX32 R5, R45, R50, 0x1c ;  /* 0x000000322d057211 */ /* 0x000fc600078fe2ff */
[----:B------:R-:W-:Y:S01]  /*1670*/  IMAD R30, R3, 0x31, R30 ;  /* 0x00000031031e7824 */ /* 0x000fe200078e021e */
[----:B-----5:R-:W-:Y:S01]  /*1680*/  @P4 STG.E desc[UR6][R12.64], R33 ;  /* 0x000000210c004986 */ /* 0x020fe2000c101906 */
[----:B------:R-:W-:Y:S02]  /*1690*/  LEA.HI.SX32 R17, R43, R48, 0x1c ;  /* 0x000000302b117211 */ /* 0x000fe400078fe2ff */
[----:B------:R-:W-:Y:S01]  /*16a0*/  IMAD R41, R41, 0x620, R30 ;  /* 0x0000062029297824 */ /* 0x000fe200078e021e */
[----:B------:R0:W-:Y:S01]  /*16b0*/  @P5 STG.E desc[UR6][R22.64], R24 ;  /* 0x0000001816005986 */ /* 0x0001e2000c101906 */
[----:B------:R-:W-:Y:S01]  /*16c0*/  ISETP.LT.AND P2, PT, R40, 0xc4, !P0 ;  /* 0x000000c42800780c */ /* 0x000fe20004741270 */
[----:B------:R-:W-:Y:S01]  /*16d0*/  IMAD R30, R26, -0x31, R21 ;  /* 0xffffffcf1a1e7824 */ /* 0x000fe200078e0215 */
[----:B------:R-:W-:Y:S01]  /*16e0*/  ISETP.LT.AND P4, PT, R20, 0xc4, !P0 ;  /* 0x000000c41400780c */ /* 0x000fe20004781270 */
[----:B------:R-:W-:Y:S01]  /*16f0*/  IMAD R20, R25, -0x31, R20 ;  /* 0xffffffcf19147824 */ /* 0x000fe200078e0214 */
[----:B------:R-:W-:-:S02]  /*1700*/  ISETP.LT.AND P5, PT, R21, 0xc4, !P0 ;  /* 0x000000c41500780c */ /* 0x000fc400047a1270 */
[----:B------:R-:W-:Y:S02]  /*1710*/  ISETP.LT.AND P3, PT, R0, 0xc4, !P0 ;  /* 0x000000c40000780c */ /* 0x000fe40004761270 */
[----:B------:R-:W-:Y:S01]  /*1720*/  ISETP.LT.AND P0, PT, R36, 0xc4, !P0 ;  /* 0x000000c42400780c */ /* 0x000fe20004701270 */
[----:B------:R-:W-:Y:S02]  /*1730*/  IMAD R36, R9, -0x31, R36 ;  /* 0xffffffcf09247824 */ /* 0x000fe400078e0224 */
[----:B------:R-:W-:Y:S02]  /*1740*/  IMAD R0, R5, -0x31, R0 ;  /* 0xffffffcf05007824 */ /* 0x000fe400078e0200 */
[----:B------:R-:W-:Y:S02]  /*1750*/  IMAD R40, R17, -0x31, R40 ;  /* 0xffffffcf11287824 */ /* 0x000fe400078e0228 */
[----:B------:R-:W-:Y:S02]  /*1760*/  IMAD R11, R3, 0x31, R30 ;  /* 0x00000031030b7824 */ /* 0x000fe400078e021e */
[----:B------:R-:W-:-:S02]  /*1770*/  IMAD R38, R29, -0x31, R38 ;  /* 0xffffffcf1d267824 */ /* 0x000fc400078e0226 */
[C---:B------:R-:W-:Y:S02]  /*1780*/  IMAD R20, R3.reuse, 0x31, R20 ;  /* 0x0000003103147824 */ /* 0x040fe400078e0214 */
[C---:B------:R-:W-:Y:S02]  /*1790*/  IMAD R36, R3.reuse, 0x31, R36 ;  /* 0x0000003103247824 */ /* 0x040fe400078e0224 */
[C---:B------:R-:W-:Y:S02]  /*17a0*/  IMAD R0, R3.reuse, 0x31, R0 ;  /* 0x0000003103007824 */ /* 0x040fe400078e0200 */
[C---:B------:R-:W-:Y:S02]  /*17b0*/  IMAD R40, R3.reuse, 0x31, R40 ;  /* 0x0000003103287824 */ /* 0x040fe400078e0228 */
[----:B------:R-:W-:Y:S02]  /*17c0*/  IMAD R11, R26, 0x620, R11 ;  /* 0x000006201a0b7824 */ /* 0x000fe400078e020b */
[----:B------:R-:W-:-:S02]  /*17d0*/  IMAD R38, R3, 0x31, R38 ;  /* 0x0000003103267824 */ /* 0x000fc400078e0226 */
[----:B------:R-:W-:Y:S02]  /*17e0*/  IMAD R21, R25, 0x620, R20 ;  /* 0x0000062019157824 */ /* 0x000fe400078e0214 */
[----:B0-----:R-:W-:Y:S02]  /*17f0*/  IMAD R23, R9, 0x620, R36 ;  /* 0x0000062009177824 */ /* 0x001fe400078e0224 */
[----:B------:R-:W-:-:S04]  /*1800*/  IMAD.WIDE R6, R41, 0x4, R14 ;  /* 0x0000000429067825 */ /* 0x000fc800078e020e */
[----:B------:R-:W-:Y:S02]  /*1810*/  IMAD R25, R5, 0x620, R0 ;  /* 0x0000062005197824 */ /* 0x000fe400078e0200 */
[----:B------:R-:W-:Y:S02]  /*1820*/  IMAD R17, R17, 0x620, R40 ;  /* 0x0000062011117824 */ /* 0x000fe400078e0228 */
[----:B------:R-:W-:Y:S01]  /*1830*/  IMAD.WIDE R12, R11, 0x4, R14 ;  /* 0x000000040b0c7825 */ /* 0x000fe200078e020e */
[----:B------:R0:W-:Y:S03]  /*1840*/  @P6 STG.E desc[UR6][R6.64], R4 ;  /* 0x0000000406006986 */ /* 0x0001e6000c101906 */
[----:B------:R-:W-:Y:S02]  /*1850*/  IMAD R29, R29, 0x620, R38 ;  /* 0x000006201d1d7824 */ /* 0x000fe400078e0226 */
[--C-:B------:R-:W-:Y:S01]  /*1860*/  IMAD.WIDE R20, R21, 0x4, R14.reuse ;  /* 0x0000000415147825 */ /* 0x100fe200078e020e */
[----:B------:R0:W-:Y:S03]  /*1870*/  @P5 STG.E desc[UR6][R12.64], R37 ;  /* 0x000000250c005986 */ /* 0x0001e6000c101906 */
[--C-:B------:R-:W-:Y:S01]  /*1880*/  IMAD.WIDE R22, R23, 0x4, R14.reuse ;  /* 0x0000000417167825 */ /* 0x100fe200078e020e */
[----:B------:R0:W-:Y:S03]  /*1890*/  @P4 STG.E desc[UR6][R20.64], R35 ;  /* 0x0000002314004986 */ /* 0x0001e6000c101906 */
[--C-:B------:R-:W-:Y:S01]  /*18a0*/  IMAD.WIDE R24, R25, 0x4, R14.reuse ;  /* 0x0000000419187825 */ /* 0x100fe200078e020e */
[----:B------:R0:W-:Y:S03]  /*18b0*/  @P0 STG.E desc[UR6][R22.64], R10 ;  /* 0x0000000a16000986 */ /* 0x0001e6000c101906 */
[--C-:B------:R-:W-:Y:S01]  /*18c0*/  IMAD.WIDE R26, R17, 0x4, R14.reuse ;  /* 0x00000004111a7825 */ /* 0x100fe200078e020e */
[----:B------:R0:W-:Y:S03]  /*18d0*/  @P3 STG.E desc[UR6][R24.64], R8 ;  /* 0x0000000818003986 */ /* 0x0001e6000c101906 */
[--C-:B------:R-:W-:Y:S01]  /*18e0*/  IMAD.WIDE R32, R29, 0x4, R14.reuse ;  /* 0x000000041d207825 */ /* 0x100fe200078e020e */
[----:B-1----:R0:W-:Y:S03]  /*18f0*/  @P2 STG.E desc[UR6][R26.64], R28 ;  /* 0x0000001c1a002986 */ /* 0x0021e6000c101906 */
[----:B------:R-:W-:Y:S01]  /*1900*/  IMAD.WIDE R30, R31, 0x4, R14 ;  /* 0x000000041f1e7825 */ /* 0x000fe200078e020e */
[----:B--2---:R0:W-:Y:S04]  /*1910*/  @P1 STG.E desc[UR6][R32.64], R19 ;  /* 0x0000001320001986 */ /* 0x0041e8000c101906 */
[----:B---3--:R0:W-:Y:S02]  /*1920*/  @P1 STG.E desc[UR6][R30.64], R18 ;  /* 0x000000121e001986 */ /* 0x0081e4000c101906 */
[----:B0-----:R-:W-:Y:S05]  /*1930*/  @!P1 EXIT ;  /* 0x000000000000994d */ /* 0x001fea0003800000 */
[----:B0-----:R-:W0:Y:S01]  /*1940*/  LDS R7, [R16+0xc00] ;  /* 0x000c000010077984 */ /* 0x001e220000000800 */
[----:B------:R-:W-:-:S05]  /*1950*/  LOP3.LUT R2, R2, 0xf0, RZ, 0xfc, !PT ;  /* 0x000000f002027812 */ /* 0x000fca00078efcff */
[----:B------:R-:W-:-:S05]  /*1960*/  IMAD.HI R0, R2, 0x5397829d, RZ ;  /* 0x5397829d02007827 */ /* 0x000fca00078e02ff */
[----:B------:R-:W-:-:S04]  /*1970*/  SHF.R.U32.HI R5, RZ, 0x1f, R0 ;  /* 0x0000001fff057819 */ /* 0x000fc80000011600 */
[----:B------:R-:W-:-:S05]  /*1980*/  LEA.HI.SX32 R5, R0, R5, 0x1c ;  /* 0x0000000500057211 */ /* 0x000fca00078fe2ff */
[----:B------:R-:W-:-:S04]  /*1990*/  IMAD R2, R5, -0x31, R2 ;  /* 0xffffffcf05027824 */ /* 0x000fc800078e0202 */
[----:B------:R-:W-:-:S04]  /*19a0*/  IMAD R2, R3, 0x31, R2 ;  /* 0x0000003103027824 */ /* 0x000fc800078e0202 */
[----:B------:R-:W-:-:S04]  /*19b0*/  IMAD R5, R5, 0x620, R2 ;  /* 0x0000062005057824 */ /* 0x000fc800078e0202 */
[----:B------:R-:W-:-:S05]  /*19c0*/  IMAD.WIDE R14, R5, 0x4, R14 ;  /* 0x00000004050e7825 */ /* 0x000fca00078e020e */
[----:B0-----:R-:W-:Y:S01]  /*19d0*/  STG.E desc[UR6][R14.64], R7 ;  /* 0x000000070e007986 */ /* 0x001fe2000c101906 */
[----:B------:R-:W-:Y:S05]  /*19e0*/  EXIT ;  /* 0x000000000000794d */ /* 0x000fea0003800000 */
.L_x_0:
[----:B------:R-:W-:-:S00]  /*19f0*/  BRA `(.L_x_0) ;  /* 0xfffffffc00fc7947 */ /* 0x000fc0000383ffff */
[----:B------:R-:W-:-:S00]  /*1a00*/  NOP ;  /* 0x0000000000007918 */ /* 0x000fc00000000000 */
[----:B------:R-:W-:-:S00]  /*1a10*/  NOP ;  /* 0x0000000000007918 */ /* 0x000fc00000000000 */
[----:B------:R-:W-:-:S00]  /*1a20*/  NOP ;  /* 0x0000000000007918 */ /* 0x000fc00000000000 */
[----:B------:R-:W-:-:S00]  /*1a30*/  NOP ;  /* 0x0000000000007918 */ /* 0x000fc00000000000 */
[----:B------:R-:W-:-:S00]  /*1a40*/  NOP ;  /* 0x0000000000007918 */ /* 0x000fc00000000000 */
[----:B------:R-:W-:-:S00]  /*1a50*/  NOP ;  /* 0x0000000000007918 */ /* 0x000fc00000000000 */
[----:B------:R-:W-:-:S00]  /*1a60*/  NOP ;  /* 0x0000000000007918 */ /* 0x000fc00000000000 */
[----:B------:R-:W-:-:S00]  /*1a70*/  NOP ;  /* 0x0000000000007918 */ /* 0x000fc00000000000 */
.L_x_1:


//--------------------- .nv.global.init           --------------------------
	.section	.nv.global.init,"aw",@progbits
.nv.global.init:
	.type		_$_str,@object
	.size		_$_str,(_$_str_$_2 - _$_str)
_$_str:
        /*0000*/ 	.byte	0x5f, 0x5f, 0x43, 0x55, 0x44, 0x41, 0x5f, 0x46, 0x54, 0x5a, 0x00
	.type		_$_str_$_2,@object
	.size		_$_str_$_2,(.L_1 - _$_str_$_2)
_$_str_$_2:
        /*000b*/ 	.byte	0x5f, 0x5f, 0x43, 0x55, 0x44, 0x41, 0x5f, 0x50, 0x52, 0x45, 0x43, 0x5f, 0x53, 0x51, 0x52, 0x54
        /*001b*/ 	.byte	0x00
.L_1:


//--------------------- .nv.shared.triton_poi_fused__native_batch_norm_legit_no_training_add_13 --------------------------
	.section	.nv.shared.triton_poi_fused__native_batch_norm_legit_no_training_add_13,"aw",@nobits
	.sectionflags	@""
	.align	16
	.zero		1024


//--------------------- .nv.constant0.triton_poi_fused__native_batch_norm_legit_no_training_add_13 --------------------------
	.section	.nv.constant0.triton_poi_fused__native_batch_norm_legit_no_training_add_13,"a",@progbits
	.sectionflags	@""
	.align	4
.nv.constant0.triton_poi_fused__native_batch_norm_legit_no_training_add_13:
	.zero		592
